	.headerflags	@"EF_CUDA_TEXMODE_UNIFIED EF_CUDA_64BIT_ADDRESS EF_CUDA_ACCELERATORS EF_CUDA_SM90 EF_CUDA_VIRTUAL_SM(EF_CUDA_SM90)"
	.elftype	@"ET_EXEC"


//--------------------- .nv.info                  --------------------------
	.section	.nv.info,"",@"SHT_CUDA_INFO"
	.align	4


	//----- nvinfo : EIATTR_REGCOUNT
	.align		4
        /*0000*/ 	.byte	0x04, 0x2f
        /*0002*/ 	.short	(.L_3 - .L_2)
	.align		4
.L_2:
        /*0004*/ 	.word	index@(triton_poi_fused__native_batch_norm_legit_no_training_cat_relu_8)
        /*0008*/ 	.word	0x0000002c


	//----- nvinfo : EIATTR_MIN_STACK_SIZE
	.align		4
.L_3:
        /*000c*/ 	.byte	0x04, 0x12
        /*000e*/ 	.short	(.L_5 - .L_4)
	.align		4
.L_4:
        /*0010*/ 	.word	index@(triton_poi_fused__native_batch_norm_legit_no_training_cat_relu_8)
        /*0014*/ 	.word	0x00000000


	//----- nvinfo : EIATTR_FRAME_SIZE
	.align		4
.L_5:
        /*0018*/ 	.byte	0x04, 0x11
        /*001a*/ 	.short	(.L_7 - .L_6)
	.align		4
.L_6:
        /*001c*/ 	.word	index@(triton_poi_fused__native_batch_norm_legit_no_training_cat_relu_8)
        /*0020*/ 	.word	0x00000000


	//----- nvinfo : EIATTR_MIN_STACK_SIZE
	.align		4
.L_7:
        /*0024*/ 	.byte	0x04, 0x12
        /*0026*/ 	.short	(.L_9 - .L_8)
	.align		4
.L_8:
        /*0028*/ 	.word	index@(triton_poi_fused__native_batch_norm_legit_no_training_cat_relu_8)
        /*002c*/ 	.word	0x00000000
.L_9:


//--------------------- .nv.info.triton_poi_fused__native_batch_norm_legit_no_training_cat_relu_8 --------------------------
	.section	.nv.info.triton_poi_fused__native_batch_norm_legit_no_training_cat_relu_8,"",@"SHT_CUDA_INFO"
	.sectionflags	@""
	.align	4


	//----- nvinfo : EIATTR_CUDA_API_VERSION
	.align		4
        /*0000*/ 	.byte	0x04, 0x37
        /*0002*/ 	.short	(.L_11 - .L_10)
.L_10:
        /*0004*/ 	.word	0x0000007c


	//----- nvinfo : EIATTR_KPARAM_INFO
	.align		4
.L_11:
        /*0008*/ 	.byte	0x04, 0x17
        /*000a*/ 	.short	(.L_13 - .L_12)
.L_12:
        /*000c*/ 	.word	0x00000000
        /*0010*/ 	.short	0x000c
        /*0012*/ 	.short	0x0060
        /*0014*/ 	.byte	0x00, 0xf0, 0x11, 0x00


	//----- nvinfo : EIATTR_KPARAM_INFO
	.align		4
.L_13:
        /*0018*/ 	.byte	0x04, 0x17
        /*001a*/ 	.short	(.L_15 - .L_14)
.L_14:
        /*001c*/ 	.word	0x00000000
        /*0020*/ 	.short	0x000b
        /*0022*/ 	.short	0x0058
        /*0024*/ 	.byte	0x00, 0xf4, 0x21, 0x00


	//----- nvinfo : EIATTR_KPARAM_INFO
	.align		4
.L_15:
        /*0028*/ 	.byte	0x04, 0x17
        /*002a*/ 	.short	(.L_17 - .L_16)
.L_16:
        /*002c*/ 	.word	0x00000000
        /*0030*/ 	.short	0x000a
        /*0032*/ 	.short	0x0050
        /*0034*/ 	.byte	0x00, 0xf4, 0x21, 0x00


	//----- nvinfo : EIATTR_KPARAM_INFO
	.align		4
.L_17:
        /*0038*/ 	.byte	0x04, 0x17
        /*003a*/ 	.short	(.L_19 - .L_18)
.L_18:
        /*003c*/ 	.word	0x00000000
        /*0040*/ 	.short	0x0009
        /*0042*/ 	.short	0x0048
        /*0044*/ 	.byte	0x00, 0xf4, 0x21, 0x00


	//----- nvinfo : EIATTR_KPARAM_INFO
	.align		4
.L_19:
        /*0048*/ 	.byte	0x04, 0x17
        /*004a*/ 	.short	(.L_21 - .L_20)
.L_20:
        /*004c*/ 	.word	0x00000000
        /*0050*/ 	.short	0x0008
        /*0052*/ 	.short	0x0040
        /*0054*/ 	.byte	0x00, 0xf4, 0x21, 0x00


	//----- nvinfo : EIATTR_KPARAM_INFO
	.align		4
.L_21:
        /*0058*/ 	.byte	0x04, 0x17
        /*005a*/ 	.short	(.L_23 - .L_22)
.L_22:
        /*005c*/ 	.word	0x00000000
        /*0060*/ 	.short	0x0007
        /*0062*/ 	.short	0x0038
        /*0064*/ 	.byte	0x00, 0xf4, 0x21, 0x00


	//----- nvinfo : EIATTR_KPARAM_INFO
	.align		4
.L_23:
        /*0068*/ 	.byte	0x04, 0x17
        /*006a*/ 	.short	(.L_25 - .L_24)
.L_24:
        /*006c*/ 	.word	0x00000000
        /*0070*/ 	.short	0x0006
        /*0072*/ 	.short	0x0030
        /*0074*/ 	.byte	0x00, 0xf4, 0x21, 0x00


	//----- nvinfo : EIATTR_KPARAM_INFO
	.align		4
.L_25:
        /*0078*/ 	.byte	0x04, 0x17
        /*007a*/ 	.short	(.L_27 - .L_26)
.L_26:
        /*007c*/ 	.word	0x00000000
        /*0080*/ 	.short	0x0005
        /*0082*/ 	.short	0x0028
        /*0084*/ 	.byte	0x00, 0xf4, 0x21, 0x00


	//----- nvinfo : EIATTR_KPARAM_INFO
	.align		4
.L_27:
        /*0088*/ 	.byte	0x04, 0x17
        /*008a*/ 	.short	(.L_29 - .L_28)
.L_28:
        /*008c*/ 	.word	0x00000000
        /*0090*/ 	.short	0x0004
        /*0092*/ 	.short	0x0020
        /*0094*/ 	.byte	0x00, 0xf4, 0x21, 0x00


	//----- nvinfo : EIATTR_KPARAM_INFO
	.align		4
.L_29:
        /*0098*/ 	.byte	0x04, 0x17
        /*009a*/ 	.short	(.L_31 - .L_30)
.L_30:
        /*009c*/ 	.word	0x00000000
        /*00a0*/ 	.short	0x0003
        /*00a2*/ 	.short	0x0018
        /*00a4*/ 	.byte	0x00, 0xf4, 0x21, 0x00


	//----- nvinfo : EIATTR_KPARAM_INFO
	.align		4
.L_31:
        /*00a8*/ 	.byte	0x04, 0x17
        /*00aa*/ 	.short	(.L_33 - .L_32)
.L_32:
        /*00ac*/ 	.word	0x00000000
        /*00b0*/ 	.short	0x0002
        /*00b2*/ 	.short	0x0010
        /*00b4*/ 	.byte	0x00, 0xf4, 0x21, 0x00


	//----- nvinfo : EIATTR_KPARAM_INFO
	.align		4
.L_33:
        /*00b8*/ 	.byte	0x04, 0x17
        /*00ba*/ 	.short	(.L_35 - .L_34)
.L_34:
        /*00bc*/ 	.word	0x00000000
        /*00c0*/ 	.short	0x0001
        /*00c2*/ 	.short	0x0008
        /*00c4*/ 	.byte	0x00, 0xf4, 0x21, 0x00


	//----- nvinfo : EIATTR_KPARAM_INFO
	.align		4
.L_35:
        /*00c8*/ 	.byte	0x04, 0x17
        /*00ca*/ 	.short	(.L_37 - .L_36)
.L_36:
        /*00cc*/ 	.word	0x00000000
        /*00d0*/ 	.short	0x0000
        /*00d2*/ 	.short	0x0000
        /*00d4*/ 	.byte	0x00, 0xf4, 0x21, 0x00


	//----- nvinfo : EIATTR_SPARSE_MMA_MASK
	.align		4
.L_37:
        /*00d8*/ 	.byte	0x03, 0x50
        /*00da*/ 	.short	0x0000


	//----- nvinfo : EIATTR_MAXREG_COUNT
	.align		4
        /*00dc*/ 	.byte	0x03, 0x1b
        /*00de*/ 	.short	0x00ff


	//----- nvinfo : EIATTR_EXIT_INSTR_OFFSETS
	.align		4
        /*00e0*/ 	.byte	0x04, 0x1c
        /*00e2*/ 	.short	(.L_39 - .L_38)


	//   ....[0]....
.L_38:
        /*00e4*/ 	.word	0x000011f0


	//----- nvinfo : EIATTR_REQNTID
	.align		4
.L_39:
        /*00e8*/ 	.byte	0x04, 0x10
        /*00ea*/ 	.short	(.L_41 - .L_40)
.L_40:
        /*00ec*/ 	.word	0x00000080
        /*00f0*/ 	.word	0x00000001
        /*00f4*/ 	.word	0x00000001


	//----- nvinfo : EIATTR_CBANK_PARAM_SIZE
	.align		4
.L_41:
        /*00f8*/ 	.byte	0x03, 0x19
        /*00fa*/ 	.short	0x0064


	//----- nvinfo : EIATTR_PARAM_CBANK
	.align		4
        /*00fc*/ 	.byte	0x04, 0x0a
        /*00fe*/ 	.short	(.L_43 - .L_42)
	.align		4
.L_42:
        /*0100*/ 	.word	index@(.nv.constant0.triton_poi_fused__native_batch_norm_legit_no_training_cat_relu_8)
        /*0104*/ 	.short	0x0210
        /*0106*/ 	.short	0x0064


	//----- nvinfo : EIATTR_SW_WAR
	.align		4
.L_43:
        /*0108*/ 	.byte	0x04, 0x36
        /*010a*/ 	.short	(.L_45 - .L_44)
.L_44:
        /*010c*/ 	.word	0x00000008
.L_45:


//--------------------- .nv.callgraph             --------------------------
	.section	.nv.callgraph,"",@"SHT_CUDA_CALLGRAPH"
	.align	4
	.sectionentsize	8
	.align		4
        /*0000*/ 	.word	0x00000000
	.align		4
        /*0004*/ 	.word	0xffffffff
	.align		4
        /*0008*/ 	.word	0x00000000
	.align		4
        /*000c*/ 	.word	0xfffffffe
	.align		4
        /*0010*/ 	.word	0x00000000
	.align		4
        /*0014*/ 	.word	0xfffffffd
	.align		4
        /*0018*/ 	.word	0x00000000
	.align		4
        /*001c*/ 	.word	0xfffffffc


//--------------------- .nv.constant4             --------------------------
	.section	.nv.constant4,"a",@progbits
	.align	8
	.align		8
.nv.constant4:
        /*0000*/ 	.dword	_$_str
	.align		8
        /*0008*/ 	.dword	_$_str_$_2


//--------------------- .text.triton_poi_fused__native_batch_norm_legit_no_training_cat_relu_8 --------------------------
	.section	.text.triton_poi_fused__native_batch_norm_legit_no_training_cat_relu_8,"ax",@progbits
	.align	128
        .global         triton_poi_fused__native_batch_norm_legit_no_training_cat_relu_8
        .type           triton_poi_fused__native_batch_norm_legit_no_training_cat_relu_8,@function
        .size           triton_poi_fused__native_batch_norm_legit_no_training_cat_relu_8,(.L_x_1 - triton_poi_fused__native_batch_norm_legit_no_training_cat_relu_8)
        .other          triton_poi_fused__native_batch_norm_legit_no_training_cat_relu_8,@"STO_CUDA_ENTRY STV_DEFAULT"
triton_poi_fused__native_batch_norm_legit_no_training_cat_relu_8:
.text.triton_poi_fused__native_batch_norm_legit_no_training_cat_relu_8:
[----:B------:R-:W-:Y:S01]  /*0000*/  LDC R1, c[0x0][0x28] ;  /* 0x00000a00ff017b82 */ /* 0x000fe20000000800 */
[----:B------:R-:W1:Y:S01]  /*0010*/  S2R R0, SR_TID.X ;  /* 0x0000000000007919 */ /* 0x000e620000002100 */
[----:B------:R-:W-:Y:S01]  /*0020*/  IMAD.MOV.U32 R28, RZ, RZ, RZ ;  /* 0x000000ffff1c7224 */ /* 0x000fe200078e00ff */
[----:B------:R-:W-:Y:S01]  /*0030*/  ULDC.64 UR8, c[0x0][0x238] ;  /* 0x00008e0000087ab9 */ /* 0x000fe20000000a00 */
[----:B------:R-:W-:Y:S01]  /*0040*/  IMAD.MOV.U32 R36, RZ, RZ, RZ ;  /* 0x000000ffff247224 */ /* 0x000fe200078e00ff */
[----:B------:R-:W2:Y:S01]  /*0050*/  S2R R37, SR_CTAID.X ;  /* 0x0000000000257919 */ /* 0x000ea20000002500 */
[----:B------:R-:W-:Y:S02]  /*0060*/  CS2R R16, SRZ ;  /* 0x0000000000107805 */ /* 0x000fe4000001ff00 */
[----:B------:R-:W-:Y:S01]  /*0070*/  CS2R R18, SRZ ;  /* 0x0000000000127805 */ /* 0x000fe2000001ff00 */
[----:B------:R-:W-:Y:S01]  /*0080*/  ULDC.64 UR4, c[0x0][0x208] ;  /* 0x0000820000047ab9 */ /* 0x000fe20000000a00 */
[----:B------:R-:W-:Y:S01]  /*0090*/  ULDC.64 UR6, c[0x0][0x230] ;  /* 0x00008c0000067ab9 */ /* 0x000fe20000000a00 */
[----:B------:R-:W-:Y:S01]  /*00a0*/  ULDC.64 UR10, c[0x0][0x228] ;  /* 0x00008a00000a7ab9 */ /* 0x000fe20000000a00 */
[----:B------:R-:W-:-:S02]  /*00b0*/  CS2R R24, SRZ ;  /* 0x0000000000187805 */ /* 0x000fc4000001ff00 */
[----:B------:R-:W-:Y:S02]  /*00c0*/  CS2R R26, SRZ ;  /* 0x00000000001a7805 */ /* 0x000fe4000001ff00 */
[----:B------:R-:W-:Y:S02]  /*00d0*/  CS2R R12, SRZ ;  /* 0x00000000000c7805 */ /* 0x000fe4000001ff00 */
[----:B------:R-:W-:Y:S01]  /*00e0*/  CS2R R14, SRZ ;  /* 0x00000000000e7805 */ /* 0x000fe2000001ff00 */
[----:B-1----:R-:W-:Y:S01]  /*00f0*/  IMAD.SHL.U32 R0, R0, 0x4, RZ ;  /* 0x0000000400007824 */ /* 0x002fe200078e00ff */
[----:B--2---:R-:W-:-:S04]  /*0100*/  SHF.R.S32.HI R7, RZ, 0x15, R37 ;  /* 0x00000015ff077819 */ /* 0x004fc80000011425 */
[----:B------:R-:W-:Y:S02]  /*0110*/  LOP3.LUT R0, R0, 0x1fc, RZ, 0xc0, !PT ;  /* 0x000001fc00007812 */ /* 0x000fe400078ec0ff */
[----:B------:R-:W-:-:S03]  /*0120*/  SGXT R7, R7, 0x1 ;  /* 0x000000010707781a */ /* 0x000fc60000000200 */
[----:B------:R-:W-:-:S04]  /*0130*/  IMAD R37, R37, 0x400, R0 ;  /* 0x0000040025257824 */ /* 0x000fc800078e0200 */
[----:B------:R-:W-:Y:S01]  /*0140*/  IMAD.HI R35, R37, -0x6db6db6d, R36 ;  /* 0x9249249325237827 */ /* 0x000fe200078e0224 */
[----:B------:R-:W-:-:S04]  /*0150*/  LEA.HI R0, R7, R37, RZ, 0x8 ;  /* 0x0000002507007211 */ /* 0x000fc800078f40ff */
[----:B------:R-:W-:Y:S02]  /*0160*/  SHF.R.S32.HI R29, RZ, 0x8, R0 ;  /* 0x00000008ff1d7819 */ /* 0x000fe40000011400 */
[----:B------:R-:W-:Y:S02]  /*0170*/  LOP3.LUT R3, R0, 0xffffff00, RZ, 0xc0, !PT ;  /* 0xffffff0000037812 */ /* 0x000fe400078ec0ff */
[----:B------:R-:W-:Y:S01]  /*0180*/  SHF.R.U32.HI R0, RZ, 0x1f, R35 ;  /* 0x0000001fff007819 */ /* 0x000fe20000011623 */
[----:B------:R-:W-:-:S03]  /*0190*/  IMAD.HI R2, R29, -0x6db6db6d, R28 ;  /* 0x924924931d027827 */ /* 0x000fc600078e021c */
[----:B------:R-:W-:Y:S01]  /*01a0*/  LEA.HI.SX32 R35, R35, R0, 0x11 ;  /* 0x0000000023237211 */ /* 0x000fe200078f8aff */
[----:B------:R-:W-:Y:S01]  /*01b0*/  IMAD.IADD R6, R37, 0x1, -R3 ;  /* 0x0000000125067824 */ /* 0x000fe200078e0a03 */
[----:B------:R-:W-:-:S03]  /*01c0*/  SHF.R.U32.HI R5, RZ, 0x1f, R2 ;  /* 0x0000001fff057819 */ /* 0x000fc60000011602 */
[----:B------:R-:W-:Y:S01]  /*01d0*/  IMAD R0, R35, 0x2000, R6 ;  /* 0x0000200023007824 */ /* 0x000fe200078e0206 */
[----:B------:R-:W-:-:S04]  /*01e0*/  LEA.HI.SX32 R5, R2, R5, 0x19 ;  /* 0x0000000502057211 */ /* 0x000fc800078fcaff */
[----:B------:R-:W-:Y:S01]  /*01f0*/  SHF.R.S32.HI R2, RZ, 0x1f, R0 ;  /* 0x0000001fff027819 */ /* 0x000fe20000011400 */
[----:B------:R-:W-:Y:S02]  /*0200*/  IMAD R28, R5, -0xe0, R29 ;  /* 0xffffff20051c7824 */ /* 0x000fe400078e021d */
[----:B------:R-:W1:Y:S02]  /*0210*/  LDC.64 R4, c[0x0][0x248] ;  /* 0x00009200ff047b82 */ /* 0x000e640000000a00 */
[C---:B------:R-:W-:Y:S01]  /*0220*/  IMAD.SHL.U32 R3, R28.reuse, 0x100, RZ ;  /* 0x000001001c037824 */ /* 0x040fe200078e00ff */
[----:B------:R-:W-:-:S04]  /*0230*/  ISETP.GT.AND P2, PT, R28, 0xbf, PT ;  /* 0x000000bf1c00780c */ /* 0x000fc80003f44270 */
[----:B------:R-:W-:Y:S02]  /*0240*/  IADD3 R30, P0, R0, R3, RZ ;  /* 0x00000003001e7210 */ /* 0x000fe40007f1e0ff */
[----:B------:R-:W-:Y:S02]  /*0250*/  LOP3.LUT R0, R28, 0xffffffe0, RZ, 0xc0, !PT ;  /* 0xffffffe01c007812 */ /* 0x000fe400078ec0ff */
[----:B------:R-:W-:Y:S02]  /*0260*/  LEA.HI.X.SX32 R29, R3, R2, 0x1, P0 ;  /* 0x00000002031d7211 */ /* 0x000fe400000f0eff */
[----:B------:R-:W-:Y:S02]  /*0270*/  ISETP.NE.AND P6, PT, R0, 0xa0, PT ;  /* 0x000000a00000780c */ /* 0x000fe40003fc5270 */
[C---:B------:R-:W-:Y:S01]  /*0280*/  SHF.L.U64.HI R29, R30.reuse, 0x2, R29 ;  /* 0x000000021e1d7819 */ /* 0x040fe2000001021d */
[----:B------:R-:W-:Y:S01]  /*0290*/  IMAD.SHL.U32 R30, R30, 0x4, RZ ;  /* 0x000000041e1e7824 */ /* 0x000fe200078e00ff */
[----:B------:R-:W-:-:S04]  /*02a0*/  ISETP.NE.AND P1, PT, R0, 0x80, PT ;  /* 0x000000800000780c */ /* 0x000fc80003f25270 */
[----:B------:R-:W-:Y:S02]  /*02b0*/  IADD3 R38, P4, R30, UR8, RZ ;  /* 0x000000081e267c10 */ /* 0x000fe4000ff9e0ff */
[----:B------:R-:W-:Y:S02]  /*02c0*/  IADD3 R32, P3, R30, UR6, RZ ;  /* 0x000000061e207c10 */ /* 0x000fe4000ff7e0ff */
[----:B------:R-:W-:Y:S02]  /*02d0*/  IADD3.X R39, R29, UR9, RZ, P4, !PT ;  /* 0x000000091d277c10 */ /* 0x000fe4000a7fe4ff */
[----:B------:R-:W-:Y:S02]  /*02e0*/  IADD3 R20, P0, R30, UR10, RZ ;  /* 0x0000000a1e147c10 */ /* 0x000fe4000ff1e0ff */
[----:B------:R-:W-:Y:S01]  /*02f0*/  IADD3.X R33, R29, UR7, RZ, P3, !PT ;  /* 0x000000071d217c10 */ /* 0x000fe20009ffe4ff */
[----:B------:R-:W2:Y:S01]  /*0300*/  @P2 LDG.E.128 R16, desc[UR4][R38.64+-0x30000] ;  /* 0xfd00000426102981 */ /* 0x000ea2000c1e1d00 */
[----:B------:R-:W-:Y:S01]  /*0310*/  IADD3.X R21, R29, UR11, RZ, P0, !PT ;  /* 0x0000000b1d157c10 */ /* 0x000fe200087fe4ff */
[----:B-1----:R-:W-:-:S02]  /*0320*/  IMAD.WIDE R10, R28, 0x4, R4 ;  /* 0x000000041c0a7825 */ /* 0x002fc400078e0204 */
[----:B------:R1:W3:Y:S04]  /*0330*/  @!P6 LDG.E.128 R24, desc[UR4][R32.64+-0x28000] ;  /* 0xfd8000042018e981 */ /* 0x0002e8000c1e1d00 */
[----:B------:R4:W5:Y:S04]  /*0340*/  @!P1 LDG.E.128 R12, desc[UR4][R20.64+-0x20000] ;  /* 0xfe000004140c9981 */ /* 0x000968000c1e1d00 */
[----:B------:R1:W5:Y:S01]  /*0350*/  LDG.E.EL R23, desc[UR4][R10.64] ;  /* 0x000000040a177981 */ /* 0x000362000c2e1900 */
[----:B------:R-:W-:-:S05]  /*0360*/  VIADD R3, R37, 0x200 ;  /* 0x0000020025037836 */ /* 0x000fca0000000000 */
[----:B------:R-:W-:Y:S01]  /*0370*/  LEA.HI R7, R7, R3, RZ, 0x8 ;  /* 0x0000000307077211 */ /* 0x000fe200078f40ff */
[----:B------:R-:W-:-:S03]  /*0380*/  IMAD.MOV.U32 R8, RZ, RZ, RZ ;  /* 0x000000ffff087224 */ /* 0x000fc600078e00ff */
[----:B------:R-:W-:Y:S01]  /*0390*/  SHF.R.S32.HI R9, RZ, 0x8, R7 ;  /* 0x00000008ff097819 */ /* 0x000fe20000011407 */
[----:B------:R-:W-:-:S04]  /*03a0*/  IMAD.MOV.U32 R2, RZ, RZ, RZ ;  /* 0x000000ffff027224 */ /* 0x000fc800078e00ff */
[----:B------:R-:W-:-:S04]  /*03b0*/  IMAD.HI R7, R9, -0x6db6db6d, R8 ;  /* 0x9249249309077827 */ /* 0x000fc800078e0208 */
[----:B-1----:R-:W-:Y:S01]  /*03c0*/  IMAD.HI R32, R3, -0x6db6db6d, R2 ;  /* 0x9249249303207827 */ /* 0x002fe200078e0202 */
[----:B------:R-:W-:-:S04]  /*03d0*/  SHF.R.U32.HI R2, RZ, 0x1f, R7 ;  /* 0x0000001fff027819 */ /* 0x000fc80000011607 */
[----:B------:R-:W-:Y:S02]  /*03e0*/  LEA.HI.SX32 R8, R7, R2, 0x19 ;  /* 0x0000000207087211 */ /* 0x000fe400078fcaff */
[----:B------:R-:W-:-:S04]  /*03f0*/  SHF.R.U32.HI R7, RZ, 0x1f, R32 ;  /* 0x0000001fff077819 */ /* 0x000fc80000011620 */
[----:B------:R-:W-:Y:S01]  /*0400*/  LEA.HI.SX32 R32, R32, R7, 0x11 ;  /* 0x0000000720207211 */ /* 0x000fe200078f8aff */
[----:B------:R-:W-:-:S04]  /*0410*/  IMAD R36, R8, -0xe0, R9 ;  /* 0xffffff2008247824 */ /* 0x000fc800078e0209 */
[----:B------:R-:W-:Y:S02]  /*0420*/  IMAD R6, R32, 0x2000, R6 ;  /* 0x0000200020067824 */ /* 0x000fe400078e0206 */
[----:B------:R-:W-:-:S03]  /*0430*/  IMAD.SHL.U32 R7, R36, 0x100, RZ ;  /* 0x0000010024077824 */ /* 0x000fc600078e00ff */
[----:B------:R-:W-:Y:S02]  /*0440*/  SHF.R.S32.HI R2, RZ, 0x1f, R6 ;  /* 0x0000001fff027819 */ /* 0x000fe40000011406 */
[----:B------:R-:W-:Y:S02]  /*0450*/  IADD3 R6, P0, R6, R7, RZ ;  /* 0x0000000706067210 */ /* 0x000fe40007f1e0ff */
[C---:B------:R-:W-:Y:S01]  /*0460*/  LOP3.LUT R31, R36.reuse, 0xffffffe0, RZ, 0xc0, !PT ;  /* 0xffffffe0241f7812 */ /* 0x040fe200078ec0ff */
[----:B------:R-:W-:Y:S01]  /*0470*/  IMAD.WIDE R4, R36, 0x4, R4 ;  /* 0x0000000424047825 */ /* 0x000fe200078e0204 */
[----:B------:R-:W-:Y:S02]  /*0480*/  LEA.HI.X.SX32 R7, R7, R2, 0x1, P0 ;  /* 0x0000000207077211 */ /* 0x000fe400000f0eff */
[----:B------:R-:W-:Y:S01]  /*0490*/  ISETP.NE.AND P4, PT, R31, 0xa0, PT ;  /* 0x000000a01f00780c */ /* 0x000fe20003f85270 */
[C---:B----4-:R-:W-:Y:S01]  /*04a0*/  IMAD.SHL.U32 R21, R6.reuse, 0x4, RZ ;  /* 0x0000000406157824 */ /* 0x050fe200078e00ff */
[----:B------:R-:W-:-:S02]  /*04b0*/  SHF.L.U64.HI R20, R6, 0x2, R7 ;  /* 0x0000000206147819 */ /* 0x000fc40000010207 */
[----:B------:R-:W-:Y:S02]  /*04c0*/  CS2R R6, SRZ ;  /* 0x0000000000067805 */ /* 0x000fe4000001ff00 */
[----:B------:R-:W-:Y:S02]  /*04d0*/  IADD3 R8, P0, R21, UR6, RZ ;  /* 0x0000000615087c10 */ /* 0x000fe4000ff1e0ff */
[----:B------:R-:W-:Y:S02]  /*04e0*/  ISETP.GT.AND P5, PT, R36, 0xbf, PT ;  /* 0x000000bf2400780c */ /* 0x000fe40003fa4270 */
[----:B------:R-:W-:Y:S02]  /*04f0*/  IADD3.X R9, R20, UR7, RZ, P0, !PT ;  /* 0x0000000714097c10 */ /* 0x000fe400087fe4ff */
[----:B0-----:R-:W-:Y:S02]  /*0500*/  CS2R R10, SRZ ;  /* 0x00000000000a7805 */ /* 0x001fe4000001ff00 */
[----:B------:R-:W-:Y:S01]  /*0510*/  IADD3 R38, P0, R21, UR8, RZ ;  /* 0x0000000815267c10 */ /* 0x000fe2000ff1e0ff */
[----:B------:R-:W-:Y:S01]  /*0520*/  IMAD R3, R32, -0xe000, R3 ;  /* 0xffff200020037824 */ /* 0x000fe200078e0203 */
[----:B------:R-:W-:-:S02]  /*0530*/  ULDC.64 UR6, c[0x0][0x218] ;  /* 0x0000860000067ab9 */ /* 0x000fc40000000a00 */
[----:B------:R-:W-:Y:S02]  /*0540*/  IADD3.X R39, R20, UR9, RZ, P0, !PT ;  /* 0x0000000914277c10 */ /* 0x000fe400087fe4ff */
[----:B--2---:R-:W-:Y:S02]  /*0550*/  SEL R2, R19, RZ, P2 ;  /* 0x000000ff13027207 */ /* 0x004fe40001000000 */
[----:B---3--:R-:W-:Y:S01]  /*0560*/  SEL R27, R27, RZ, !P6 ;  /* 0x000000ff1b1b7207 */ /* 0x008fe20007000000 */
[----:B------:R0:W2:Y:S01]  /*0570*/  LDG.E.EL R19, desc[UR4][R4.64] ;  /* 0x0000000404137981 */ /* 0x0000a2000c2e1900 */
[----:B-----5:R-:W-:Y:S02]  /*0580*/  SEL R22, R15, RZ, !P1 ;  /* 0x000000ff0f167207 */ /* 0x020fe40004800000 */
[----:B------:R-:W-:Y:S02]  /*0590*/  SEL R26, R26, RZ, !P6 ;  /* 0x000000ff1a1a7207 */ /* 0x000fe40007000000 */
[----:B------:R-:W-:-:S02]  /*05a0*/  SEL R33, R12, RZ, !P1 ;  /* 0x000000ff0c217207 */ /* 0x000fc40004800000 */
[----:B------:R-:W-:Y:S02]  /*05b0*/  SEL R34, R13, RZ, !P1 ;  /* 0x000000ff0d227207 */ /* 0x000fe40004800000 */
[----:B0-----:R-:W-:Y:S01]  /*05c0*/  CS2R R4, SRZ ;  /* 0x0000000000047805 */ /* 0x001fe2000001ff00 */
[----:B------:R-:W-:Y:S01]  /*05d0*/  IMAD R32, R32, 0x6000, R3 ;  /* 0x0000600020207824 */ /* 0x000fe200078e0203 */
[----:B------:R-:W-:Y:S01]  /*05e0*/  SEL R25, R25, RZ, !P6 ;  /* 0x000000ff19197207 */ /* 0x000fe20007000000 */
[----:B------:R-:W-:-:S03]  /*05f0*/  ULDC.64 UR8, c[0x0][0x220] ;  /* 0x0000880000087ab9 */ /* 0x000fc60000000a00 */
[----:B------:R0:W3:Y:S02]  /*0600*/  @!P4 LDG.E.128 R4, desc[UR4][R8.64+-0x28000] ;  /* 0xfd8000040804c981 */ /* 0x0000e4000c1e1d00 */
[----:B0-----:R-:W-:-:S06]  /*0610*/  CS2R R8, SRZ ;  /* 0x0000000000087805 */ /* 0x001fcc000001ff00 */
[----:B------:R0:W4:Y:S01]  /*0620*/  @P5 LDG.E.128 R8, desc[UR4][R38.64+-0x30000] ;  /* 0xfd00000426085981 */ /* 0x000122000c1e1d00 */
[----:B------:R-:W-:Y:S01]  /*0630*/  @P1 SEL R22, R27, R2, !P6 ;  /* 0x000000021b161207 */ /* 0x000fe20007000000 */
[----:B------:R-:W-:-:S06]  /*0640*/  FADD R2, R23, 9.9999997473787516356e-06 ;  /* 0x3727c5ac17027421 */ /* 0x000fcc0000000000 */
[----:B------:R-:W1:Y:S01]  /*0650*/  MUFU.SQRT R2, R2 ;  /* 0x0000000200027308 */ /* 0x000e620000002000 */
[----:B------:R-:W-:Y:S01]  /*0660*/  SEL R15, R18, RZ, P2 ;  /* 0x000000ff120f7207 */ /* 0x000fe20001000000 */
[----:B0-----:R-:W0:Y:S01]  /*0670*/  LDC.64 R38, c[0x0][0x250] ;  /* 0x00009400ff267b82 */ /* 0x001e220000000a00 */
[C---:B-1----:R-:W-:Y:S02]  /*0680*/  FSETP.GT.AND P0, PT, R2.reuse, 8.50705917302346158658e+37, PT ;  /* 0x7e8000000200780b */ /* 0x042fe40003f04000 */
[----:B------:R-:W-:Y:S02]  /*0690*/  FSETP.GEU.AND P3, PT, R2, 1.175494350822287508e-38, PT ;  /* 0x008000000200780b */ /* 0x000fe40003f6e000 */
[----:B------:R-:W-:Y:S02]  /*06a0*/  SEL R23, R14, RZ, !P1 ;  /* 0x000000ff0e177207 */ /* 0x000fe40004800000 */
[----:B------:R-:W-:-:S07]  /*06b0*/  @P1 SEL R23, R26, R15, !P6 ;  /* 0x0000000f1a171207 */ /* 0x000fce0007000000 */
[----:B------:R-:W-:Y:S01]  /*06c0*/  @P0 FMUL R2, R2, 0.25 ;  /* 0x3e80000002020820 */ /* 0x000fe20000400000 */
[----:B------:R-:W1:Y:S03]  /*06d0*/  LDC.64 R26, c[0x0][0x240] ;  /* 0x00009000ff1a7b82 */ /* 0x000e660000000a00 */
[----:B------:R-:W-:Y:S01]  /*06e0*/  @!P3 FMUL R2, R2, 16777216 ;  /* 0x4b8000000202b820 */ /* 0x000fe20000400000 */
[----:B------:R-:W-:-:S03]  /*06f0*/  IMAD.MOV.U32 R15, RZ, RZ, 0x3e800000 ;  /* 0x3e800000ff0f7424 */ /* 0x000fc600078e00ff */
[----:B------:R-:W5:Y:S02]  /*0700*/  MUFU.RCP R12, R2 ;  /* 0x00000002000c7308 */ /* 0x000f640000001000 */
[----:B------:R-:W-:Y:S02]  /*0710*/  FSEL R13, R15, 1, P0 ;  /* 0x3f8000000f0d7808 */ /* 0x000fe40000000000 */
[----:B------:R-:W-:Y:S02]  /*0720*/  SEL R14, R17, RZ, P2 ;  /* 0x000000ff110e7207 */ /* 0x000fe40001000000 */
[----:B------:R-:W-:Y:S01]  /*0730*/  SEL R24, R24, RZ, !P6 ;  /* 0x000000ff18187207 */ /* 0x000fe20007000000 */
[----:B------:R-:W-:Y:S01]  /*0740*/  @!P3 FMUL R13, R13, 16777216 ;  /* 0x4b8000000d0db820 */ /* 0x000fe20000400000 */
[----:B------:R-:W-:Y:S02]  /*0750*/  SEL R3, R16, RZ, P2 ;  /* 0x000000ff10037207 */ /* 0x000fe40001000000 */
[----:B------:R-:W-:-:S02]  /*0760*/  @P1 SEL R34, R25, R14, !P6 ;  /* 0x0000000e19221207 */ /* 0x000fc40007000000 */
[----:B------:R-:W-:Y:S02]  /*0770*/  @P1 SEL R33, R24, R3, !P6 ;  /* 0x0000000318211207 */ /* 0x000fe40007000000 */
[C---:B------:R-:W-:Y:S02]  /*0780*/  ISETP.NE.AND P1, PT, R0.reuse, 0x40, PT ;  /* 0x000000400000780c */ /* 0x040fe40003f25270 */
[----:B------:R-:W-:Y:S01]  /*0790*/  ISETP.NE.AND P2, PT, R0, 0x60, PT ;  /* 0x000000600000780c */ /* 0x000fe20003f45270 */
[----:B-----5:R-:W-:Y:S02]  /*07a0*/  FMUL R0, R12, R13 ;  /* 0x0000000d0c007220 */ /* 0x020fe40000400000 */
[----:B------:R-:W5:Y:S01]  /*07b0*/  LDC.64 R12, c[0x0][0x258] ;  /* 0x00009600ff0c7b82 */ /* 0x000f620000000a00 */
[----:B-1----:R-:W-:-:S04]  /*07c0*/  IMAD.WIDE R2, R36, 0x4, R26 ;  /* 0x0000000424027825 */ /* 0x002fc800078e021a */
[C---:B------:R-:W-:Y:S02]  /*07d0*/  IMAD.WIDE R16, R28.reuse, 0x4, R26 ;  /* 0x000000041c107825 */ /* 0x040fe400078e021a */
[----:B------:R0:W4:Y:S04]  /*07e0*/  LDG.E.EL R26, desc[UR4][R2.64] ;  /* 0x00000004021a7981 */ /* 0x000128000c2e1900 */
[----:B------:R-:W4:Y:S01]  /*07f0*/  LDG.E.EL R27, desc[UR4][R16.64] ;  /* 0x00000004101b7981 */ /* 0x000f22000c2e1900 */
[----:B0-----:R-:W-:-:S04]  /*0800*/  IMAD.WIDE R2, R28, 0x4, R38 ;  /* 0x000000041c027825 */ /* 0x001fc800078e0226 */
[----:B------:R-:W-:Y:S02]  /*0810*/  IMAD.WIDE R38, R36, 0x4, R38 ;  /* 0x0000000424267825 */ /* 0x000fe400078e0226 */
[----:B------:R-:W4:Y:S02]  /*0820*/  LDG.E.EL R2, desc[UR4][R2.64] ;  /* 0x0000000402027981 */ /* 0x000f24000c2e1900 */
[----:B------:R-:W-:Y:S02]  /*0830*/  IMAD R14, R35, -0xe000, R37 ;  /* 0xffff2000230e7824 */ /* 0x000fe400078e0225 */
[----:B-----5:R-:W-:-:S04]  /*0840*/  IMAD.WIDE R24, R28, 0x4, R12 ;  /* 0x000000041c187825 */ /* 0x020fc800078e020c */
[----:B------:R-:W-:Y:S01]  /*0850*/  IMAD.WIDE R12, R36, 0x4, R12 ;  /* 0x00000004240c7825 */ /* 0x000fe200078e020c */
[----:B------:R0:W5:Y:S03]  /*0860*/  LDG.E.EL R3, desc[UR4][R38.64] ;  /* 0x0000000426037981 */ /* 0x000166000c2e1900 */
[----:B------:R-:W-:Y:S01]  /*0870*/  IMAD R35, R35, 0x6000, R14 ;  /* 0x0000600023237824 */ /* 0x000fe200078e020e */
[----:B------:R-:W5:Y:S01]  /*0880*/  LDG.E.EL R24, desc[UR4][R24.64] ;  /* 0x0000000418187981 */ /* 0x000f62000c2e1900 */
[----:B0-----:R-:W-:-:S04]  /*0890*/  IADD3 R38, P6, R30, UR8, RZ ;  /* 0x000000081e267c10 */ /* 0x001fc8000ffde0ff */
[----:B------:R-:W-:Y:S01]  /*08a0*/  IADD3.X R39, R29, UR9, RZ, P6, !PT ;  /* 0x000000091d277c10 */ /* 0x000fe2000b7fe4ff */
[----:B------:R0:W5:Y:S01]  /*08b0*/  LDG.E.EL R25, desc[UR4][R12.64] ;  /* 0x000000040c197981 */ /* 0x000162000c2e1900 */
[----:B------:R-:W-:Y:S01]  /*08c0*/  ISETP.GE.AND P3, PT, R28, 0x40, PT ;  /* 0x000000401c00780c */ /* 0x000fe20003f66270 */
[----:B--2---:R-:W-:-:S04]  /*08d0*/  FADD R19, R19, 9.9999997473787516356e-06 ;  /* 0x3727c5ac13137421 */ /* 0x004fc80000000000 */
[----:B------:R-:W1:Y:S01]  /*08e0*/  MUFU.SQRT R16, R19 ;  /* 0x0000001300107308 */ /* 0x000e620000002000 */
[----:B---3--:R-:W-:Y:S02]  /*08f0*/  SEL R14, R4, RZ, !P4 ;  /* 0x000000ff040e7207 */ /* 0x008fe40006000000 */
[----:B0-----:R-:W-:Y:S02]  /*0900*/  SEL R12, R5, RZ, !P4 ;  /* 0x000000ff050c7207 */ /* 0x001fe40006000000 */
[----:B-1----:R-:W-:Y:S02]  /*0910*/  FSETP.GT.AND P0, PT, R16, 8.50705917302346158658e+37, PT ;  /* 0x7e8000001000780b */ /* 0x002fe40003f04000 */
[----:B----4-:R-:W-:Y:S02]  /*0920*/  @P4 SEL R14, R8, RZ, P5 ;  /* 0x000000ff080e4207 */ /* 0x010fe40002800000 */
[----:B------:R-:W-:Y:S02]  /*0930*/  IADD3 R8, P6, R21, UR8, RZ ;  /* 0x0000000815087c10 */ /* 0x000fe4000ffde0ff */
[----:B------:R-:W-:-:S02]  /*0940*/  @P4 SEL R12, R9, RZ, P5 ;  /* 0x000000ff090c4207 */ /* 0x000fc40002800000 */
[----:B------:R-:W-:Y:S02]  /*0950*/  IADD3.X R9, R20, UR9, RZ, P6, !PT ;  /* 0x0000000914097c10 */ /* 0x000fe4000b7fe4ff */
[----:B------:R-:W-:-:S04]  /*0960*/  IADD3 R40, P6, R21, UR10, RZ ;  /* 0x0000000a15287c10 */ /* 0x000fc8000ffde0ff */
[----:B------:R-:W-:Y:S02]  /*0970*/  IADD3.X R41, R20, UR11, RZ, P6, !PT ;  /* 0x0000000b14297c10 */ /* 0x000fe4000b7fe4ff */
[----:B------:R-:W-:Y:S02]  /*0980*/  ISETP.NE.AND P6, PT, R31, 0x60, PT ;  /* 0x000000601f00780c */ /* 0x000fe40003fc5270 */
[----:B------:R-:W-:Y:S02]  /*0990*/  SEL R13, R6, RZ, !P4 ;  /* 0x000000ff060d7207 */ /* 0x000fe40006000000 */
[----:B------:R-:W-:Y:S02]  /*09a0*/  SEL R28, R7, RZ, !P4 ;  /* 0x000000ff071c7207 */ /* 0x000fe40006000000 */
[----:B------:R-:W-:Y:S02]  /*09b0*/  @P4 SEL R13, R10, RZ, P5 ;  /* 0x000000ff0a0d4207 */ /* 0x000fe40002800000 */
[----:B------:R-:W-:-:S02]  /*09c0*/  @P4 SEL R28, R11, RZ, P5 ;  /* 0x000000ff0b1c4207 */ /* 0x000fc40002800000 */
[C---:B------:R-:W-:Y:S01]  /*09d0*/  FSETP.GEU.AND P5, PT, R16.reuse, 1.175494350822287508e-38, PT ;  /* 0x008000001000780b */ /* 0x040fe20003fae000 */
[----:B------:R-:W-:Y:S01]  /*09e0*/  @P0 FMUL R16, R16, 0.25 ;  /* 0x3e80000010100820 */ /* 0x000fe20000400000 */
[----:B------:R-:W-:Y:S02]  /*09f0*/  FSEL R15, R15, 1, P0 ;  /* 0x3f8000000f0f7808 */ /* 0x000fe40000000000 */
[----:B------:R-:W-:Y:S02]  /*0a00*/  CS2R R4, SRZ ;  /* 0x0000000000047805 */ /* 0x000fe4000001ff00 */
[----:B------:R-:W-:Y:S02]  /*0a10*/  ISETP.NE.AND P0, PT, R31, 0x80, PT ;  /* 0x000000801f00780c */ /* 0x000fe40003f05270 */
[----:B------:R-:W-:Y:S02]  /*0a20*/  CS2R R6, SRZ ;  /* 0x0000000000067805 */ /* 0x000fe4000001ff00 */
[----:B------:R-:W-:-:S04]  /*0a30*/  CS2R R10, SRZ ;  /* 0x00000000000a7805 */ /* 0x000fc8000001ff00 */
[----:B------:R0:W2:Y:S02]  /*0a40*/  @!P6 LDG.E.128 R4, desc[UR4][R8.64+-0x18000] ;  /* 0xfe8000040804e981 */ /* 0x0000a4000c1e1d00 */
[----:B0-----:R-:W-:-:S06]  /*0a50*/  CS2R R8, SRZ ;  /* 0x0000000000087805 */ /* 0x001fcc000001ff00 */
[----:B------:R-:W3:Y:S01]  /*0a60*/  @!P0 LDG.E.128 R8, desc[UR4][R40.64+-0x20000] ;  /* 0xfe00000428088981 */ /* 0x000ee2000c1e1d00 */
[----:B------:R-:W-:-:S06]  /*0a70*/  @!P5 FMUL R16, R16, 16777216 ;  /* 0x4b8000001010d820 */ /* 0x000fcc0000400000 */
[----:B------:R-:W0:Y:S01]  /*0a80*/  MUFU.RCP R16, R16 ;  /* 0x0000001000107308 */ /* 0x000e220000001000 */
[----:B------:R-:W-:Y:S01]  /*0a90*/  IADD3 R18, P4, R30, UR6, RZ ;  /* 0x000000061e127c10 */ /* 0x000fe2000ff9e0ff */
[----:B------:R-:W-:-:S03]  /*0aa0*/  @!P5 FMUL R15, R15, 16777216 ;  /* 0x4b8000000f0fd820 */ /* 0x000fc60000400000 */
[----:B------:R-:W-:Y:S02]  /*0ab0*/  IADD3.X R19, R29, UR7, RZ, P4, !PT ;  /* 0x000000071d137c10 */ /* 0x000fe4000a7fe4ff */
[----:B------:R-:W-:Y:S01]  /*0ac0*/  ISETP.NE.AND P4, PT, R31, 0x40, PT ;  /* 0x000000401f00780c */ /* 0x000fe20003f85270 */
[----:B0-----:R-:W-:Y:S01]  /*0ad0*/  FMUL R29, R16, R15 ;  /* 0x0000000f101d7220 */ /* 0x001fe20000400000 */
[----:B------:R-:W-:Y:S02]  /*0ae0*/  CS2R R16, SRZ ;  /* 0x0000000000107805 */ /* 0x000fe4000001ff00 */
[----:B--2---:R-:W-:Y:S02]  /*0af0*/  SEL R30, R4, RZ, !P6 ;  /* 0x000000ff041e7207 */ /* 0x004fe40007000000 */
[----:B------:R-:W-:Y:S02]  /*0b00*/  SEL R31, R6, RZ, !P6 ;  /* 0x000000ff061f7207 */ /* 0x000fe40007000000 */
[----:B---3--:R-:W-:-:S02]  /*0b10*/  SEL R15, R8, RZ, !P0 ;  /* 0x000000ff080f7207 */ /* 0x008fc40004000000 */
[----:B------:R-:W-:Y:S02]  /*0b20*/  SEL R9, R9, RZ, !P0 ;  /* 0x000000ff09097207 */ /* 0x000fe40004000000 */
[----:B------:R-:W-:Y:S02]  /*0b30*/  SEL R10, R10, RZ, !P0 ;  /* 0x000000ff0a0a7207 */ /* 0x000fe40004000000 */
[----:B------:R-:W-:Y:S02]  /*0b40*/  SEL R8, R5, RZ, !P6 ;  /* 0x000000ff05087207 */ /* 0x000fe40007000000 */
[----:B------:R-:W-:Y:S02]  /*0b50*/  @P6 SEL R30, R15, R14, !P0 ;  /* 0x0000000e0f1e6207 */ /* 0x000fe40004000000 */
[----:B------:R-:W-:Y:S02]  /*0b60*/  CS2R R14, SRZ ;  /* 0x00000000000e7805 */ /* 0x000fe4000001ff00 */
[----:B------:R-:W-:-:S02]  /*0b70*/  @P6 SEL R8, R9, R12, !P0 ;  /* 0x0000000c09086207 */ /* 0x000fc40004000000 */
[----:B------:R-:W-:Y:S02]  /*0b80*/  @P6 SEL R31, R10, R13, !P0 ;  /* 0x0000000d0a1f6207 */ /* 0x000fe40004000000 */
[----:B------:R-:W-:-:S06]  /*0b90*/  CS2R R12, SRZ ;  /* 0x00000000000c7805 */ /* 0x000fcc000001ff00 */
[----:B------:R0:W2:Y:S02]  /*0ba0*/  @!P1 LDG.E.128 R12, desc[UR4][R18.64+-0x10000] ;  /* 0xff000004120c9981 */ /* 0x0000a4000c1e1d00 */
[----:B0-----:R-:W-:-:S06]  /*0bb0*/  CS2R R18, SRZ ;  /* 0x0000000000127805 */ /* 0x001fcc000001ff00 */
[----:B------:R0:W3:Y:S02]  /*0bc0*/  @!P2 LDG.E.128 R16, desc[UR4][R38.64+-0x18000] ;  /* 0xfe8000042610a981 */ /* 0x0000e4000c1e1d00 */
[----:B0-----:R-:W0:Y:S01]  /*0bd0*/  LDC.64 R38, c[0x0][0x210] ;  /* 0x00008400ff267b82 */ /* 0x001e220000000a00 */
[----:B------:R-:W-:Y:S02]  /*0be0*/  ISETP.GE.AND P5, PT, R36, 0x40, PT ;  /* 0x000000402400780c */ /* 0x000fe40003fa6270 */
[----:B--2---:R-:W-:Y:S02]  /*0bf0*/  SEL R4, R15, RZ, !P1 ;  /* 0x000000ff0f047207 */ /* 0x004fe40004800000 */
[----:B------:R-:W-:Y:S02]  /*0c00*/  SEL R6, R14, RZ, !P1 ;  /* 0x000000ff0e067207 */ /* 0x000fe40004800000 */
[----:B------:R-:W-:Y:S02]  /*0c10*/  CS2R R14, SRZ ;  /* 0x00000000000e7805 */ /* 0x000fe4000001ff00 */
[----:B------:R-:W-:-:S02]  /*0c20*/  SEL R9, R12, RZ, !P1 ;  /* 0x000000ff0c097207 */ /* 0x000fc40004800000 */
[----:B---3--:R-:W-:Y:S02]  /*0c30*/  SEL R5, R19, RZ, !P2 ;  /* 0x000000ff13057207 */ /* 0x008fe40005000000 */
[----:B------:R-:W-:Y:S02]  /*0c40*/  SEL R17, R17, RZ, !P2 ;  /* 0x000000ff11117207 */ /* 0x000fe40005000000 */
[----:B------:R-:W-:Y:S02]  /*0c50*/  @P1 SEL R4, R5, R22, !P2 ;  /* 0x0000001605041207 */ /* 0x000fe40005000000 */
[----:B------:R-:W-:Y:S02]  /*0c60*/  SEL R5, R13, RZ, !P1 ;  /* 0x000000ff0d057207 */ /* 0x000fe40004800000 */
[----:B------:R-:W-:Y:S02]  /*0c70*/  CS2R R12, SRZ ;  /* 0x00000000000c7805 */ /* 0x000fe4000001ff00 */
[----:B------:R-:W-:-:S02]  /*0c80*/  SEL R10, R16, RZ, !P2 ;  /* 0x000000ff100a7207 */ /* 0x000fc40005000000 */
[----:B------:R-:W-:Y:S01]  /*0c90*/  @P1 SEL R5, R17, R34, !P2 ;  /* 0x0000002211051207 */ /* 0x000fe20005000000 */
[--C-:B0-----:R-:W-:Y:S01]  /*0ca0*/  IMAD.WIDE R16, R35, 0x4, R38.reuse ;  /* 0x0000000423107825 */ /* 0x101fe200078e0226 */
[----:B------:R-:W-:Y:S02]  /*0cb0*/  SEL R18, R18, RZ, !P2 ;  /* 0x000000ff12127207 */ /* 0x000fe40005000000 */
[----:B------:R-:W-:Y:S01]  /*0cc0*/  @P1 SEL R9, R10, R33, !P2 ;  /* 0x000000210a091207 */ /* 0x000fe20005000000 */
[----:B------:R-:W-:Y:S01]  /*0cd0*/  IMAD.WIDE R38, R32, 0x4, R38 ;  /* 0x0000000420267825 */ /* 0x000fe200078e0226 */
[----:B------:R-:W-:Y:S01]  /*0ce0*/  @P1 SEL R6, R18, R23, !P2 ;  /* 0x0000001712061207 */ /* 0x000fe20005000000 */
[----:B------:R0:W2:Y:S01]  /*0cf0*/  @!P3 LDG.E.128 R12, desc[UR4][R16.64] ;  /* 0x00000004100cb981 */ /* 0x0000a2000c1e1d00 */
[----:B------:R-:W-:Y:S02]  /*0d00*/  IADD3 R32, P1, R21, UR6, RZ ;  /* 0x0000000615207c10 */ /* 0x000fe4000ff3e0ff */
[----:B------:R-:W-:-:S02]  /*0d10*/  CS2R R22, SRZ ;  /* 0x0000000000167805 */ /* 0x000fc4000001ff00 */
[----:B------:R-:W-:Y:S02]  /*0d20*/  IADD3.X R33, R20, UR7, RZ, P1, !PT ;  /* 0x0000000714217c10 */ /* 0x000fe40008ffe4ff */
[----:B------:R-:W-:Y:S02]  /*0d30*/  CS2R R20, SRZ ;  /* 0x0000000000147805 */ /* 0x000fe4000001ff00 */
[----:B------:R-:W-:Y:S02]  /*0d40*/  CS2R R18, SRZ ;  /* 0x0000000000127805 */ /* 0x000fe4000001ff00 */
[----:B0-----:R-:W-:Y:S02]  /*0d50*/  CS2R R16, SRZ ;  /* 0x0000000000107805 */ /* 0x001fe4000001ff00 */
[----:B------:R0:W3:Y:S04]  /*0d60*/  @!P4 LDG.E.128 R20, desc[UR4][R32.64+-0x10000] ;  /* 0xff0000042014c981 */ /* 0x0000e8000c1e1d00 */
[----:B------:R-:W4:Y:S01]  /*0d70*/  @!P5 LDG.E.128 R16, desc[UR4][R38.64] ;  /* 0x000000042610d981 */ /* 0x000f22000c1e1d00 */
[----:B------:R-:W-:-:S02]  /*0d80*/  SEL R10, R7, RZ, !P6 ;  /* 0x000000ff070a7207 */ /* 0x000fc40007000000 */
[----:B------:R-:W-:-:S04]  /*0d90*/  SEL R11, R11, RZ, !P0 ;  /* 0x000000ff0b0b7207 */ /* 0x000fc80004000000 */
[----:B------:R-:W-:Y:S02]  /*0da0*/  @P6 SEL R10, R11, R28, !P0 ;  /* 0x0000001c0b0a6207 */ /* 0x000fe40004000000 */
[----:B--2---:R-:W-:Y:S02]  /*0db0*/  SEL R34, R13, RZ, !P3 ;  /* 0x000000ff0d227207 */ /* 0x004fe40005800000 */
[----:B------:R-:W-:Y:S02]  /*0dc0*/  SEL R7, R15, RZ, !P3 ;  /* 0x000000ff0f077207 */ /* 0x000fe40005800000 */
[----:B------:R-:W-:Y:S02]  /*0dd0*/  SEL R13, R14, RZ, !P3 ;  /* 0x000000ff0e0d7207 */ /* 0x000fe40005800000 */
[----:B------:R-:W-:Y:S01]  /*0de0*/  SEL R12, R12, RZ, !P3 ;  /* 0x000000ff0c0c7207 */ /* 0x000fe20005800000 */
[----:B------:R-:W1:Y:S01]  /*0df0*/  LDC.64 R14, c[0x0][0x260] ;  /* 0x00009800ff0e7b82 */ /* 0x000e620000000a00 */
[----:B------:R-:W-:-:S02]  /*0e00*/  SEL R5, R34, R5, !P3 ;  /* 0x0000000522057207 */ /* 0x000fc40005800000 */
[----:B------:R-:W-:Y:S02]  /*0e10*/  SEL R7, R7, R4, !P3 ;  /* 0x0000000407077207 */ /* 0x000fe40005800000 */
[----:B------:R-:W-:Y:S02]  /*0e20*/  SEL R6, R13, R6, !P3 ;  /* 0x000000060d067207 */ /* 0x000fe40005800000 */
[----:B------:R-:W-:Y:S01]  /*0e30*/  SEL R4, R12, R9, !P3 ;  /* 0x000000090c047207 */ /* 0x000fe20005800000 */
[C---:B0-----:R-:W-:Y:S01]  /*0e40*/  FADD R33, -R27.reuse, R5 ;  /* 0x000000051b217221 */ /* 0x041fe20000000100 */
[C---:B------:R-:W-:Y:S01]  /*0e50*/  FADD R9, -R27.reuse, R7 ;  /* 0x000000071b097221 */ /* 0x040fe20000000100 */
[C---:B------:R-:W-:Y:S01]  /*0e60*/  FADD R11, -R27.reuse, R6 ;  /* 0x000000061b0b7221 */ /* 0x040fe20000000100 */
[----:B---3--:R-:W-:Y:S01]  /*0e70*/  SEL R35, R20, RZ, !P4 ;  /* 0x000000ff14237207 */ /* 0x008fe20006000000 */
[----:B------:R-:W-:Y:S01]  /*0e80*/  FADD R27, -R27, R4 ;  /* 0x000000041b1b7221 */ /* 0x000fe20000000100 */
[----:B------:R-:W-:Y:S01]  /*0e90*/  SEL R21, R21, RZ, !P4 ;  /* 0x000000ff15157207 */ /* 0x000fe20006000000 */
[----:B------:R-:W0:Y:S01]  /*0ea0*/  LDC.64 R12, c[0x0][0x268] ;  /* 0x00009a00ff0c7b82 */ /* 0x000e220000000a00 */
[----:B------:R-:W-:-:S02]  /*0eb0*/  SEL R22, R22, RZ, !P4 ;  /* 0x000000ff16167207 */ /* 0x000fc40006000000 */
[----:B------:R-:W-:Y:S01]  /*0ec0*/  SEL R23, R23, RZ, !P4 ;  /* 0x000000ff17177207 */ /* 0x000fe20006000000 */
[----:B------:R-:W-:Y:S01]  /*0ed0*/  FMUL R33, R0, R33 ;  /* 0x0000002100217220 */ /* 0x000fe20000400000 */
[----:B----4-:R-:W-:Y:S01]  /*0ee0*/  SEL R16, R16, RZ, !P5 ;  /* 0x000000ff10107207 */ /* 0x010fe20006800000 */
[C---:B------:R-:W-:Y:S01]  /*0ef0*/  FMUL R9, R0.reuse, R9 ;  /* 0x0000000900097220 */ /* 0x040fe20000400000 */
[----:B------:R-:W-:Y:S01]  /*0f00*/  SEL R17, R17, RZ, !P5 ;  /* 0x000000ff11117207 */ /* 0x000fe20006800000 */
[----:B------:R-:W-:Y:S01]  /*0f10*/  FMUL R11, R0, R11 ;  /* 0x0000000b000b7220 */ /* 0x000fe20000400000 */
[----:B------:R-:W-:Y:S01]  /*0f20*/  SEL R18, R18, RZ, !P5 ;  /* 0x000000ff12127207 */ /* 0x000fe20006800000 */
[----:B------:R-:W-:Y:S01]  /*0f30*/  FMUL R27, R0, R27 ;  /* 0x0000001b001b7220 */ /* 0x000fe20000400000 */
[----:B------:R-:W-:Y:S02]  /*0f40*/  SEL R19, R19, RZ, !P5 ;  /* 0x000000ff13137207 */ /* 0x000fe40006800000 */
[----:B------:R-:W-:-:S02]  /*0f50*/  @P5 SEL R16, R35, R30, !P4 ;  /* 0x0000001e23105207 */ /* 0x000fc40006000000 */
[----:B------:R-:W-:Y:S02]  /*0f60*/  @P5 SEL R17, R21, R8, !P4 ;  /* 0x0000000815115207 */ /* 0x000fe40006000000 */
[----:B------:R-:W-:Y:S02]  /*0f70*/  @P5 SEL R18, R22, R31, !P4 ;  /* 0x0000001f16125207 */ /* 0x000fe40006000000 */
[----:B------:R-:W-:Y:S01]  /*0f80*/  @P5 SEL R19, R23, R10, !P4 ;  /* 0x0000000a17135207 */ /* 0x000fe20006000000 */
[C-C-:B-----5:R-:W-:Y:S01]  /*0f90*/  FFMA R33, R2.reuse, R33, R24.reuse ;  /* 0x0000002102217223 */ /* 0x160fe20000000018 */
[C-C-:B------:R-:W-:Y:S01]  /*0fa0*/  FFMA R27, R2.reuse, R27, R24.reuse ;  /* 0x0000001b021b7223 */ /* 0x140fe20000000018 */
[C-C-:B------:R-:W-:Y:S01]  /*0fb0*/  FFMA R10, R2.reuse, R11, R24.reuse ;  /* 0x0000000b020a7223 */ /* 0x140fe20000000018 */
[----:B------:R-:W-:Y:S01]  /*0fc0*/  FFMA R9, R2, R9, R24 ;  /* 0x0000000902097223 */ /* 0x000fe20000000018 */
[C---:B------:R-:W-:Y:S01]  /*0fd0*/  FADD R2, -R26.reuse, R17 ;  /* 0x000000111a027221 */ /* 0x040fe20000000100 */
[C---:B------:R-:W-:Y:S01]  /*0fe0*/  FADD R0, -R26.reuse, R16 ;  /* 0x000000101a007221 */ /* 0x040fe20000000100 */
[C---:B------:R-:W-:Y:S01]  /*0ff0*/  FADD R8, -R26.reuse, R18 ;  /* 0x000000121a087221 */ /* 0x040fe20000000100 */
[----:B------:R-:W-:Y:S01]  /*1000*/  FADD R26, -R26, R19 ;  /* 0x000000131a1a7221 */ /* 0x000fe20000000100 */
[C---:B------:R-:W-:Y:S01]  /*1010*/  FMUL R2, R29.reuse, R2 ;  /* 0x000000021d027220 */ /* 0x040fe20000400000 */
[C---:B------:R-:W-:Y:S01]  /*1020*/  FMUL R0, R29.reuse, R0 ;  /* 0x000000001d007220 */ /* 0x040fe20000400000 */
[C---:B------:R-:W-:Y:S01]  /*1030*/  FMUL R8, R29.reuse, R8 ;  /* 0x000000081d087220 */ /* 0x040fe20000400000 */
[----:B------:R-:W-:Y:S01]  /*1040*/  FMUL R26, R29, R26 ;  /* 0x0000001a1d1a7220 */ /* 0x000fe20000400000 */
[C-C-:B------:R-:W-:Y:S01]  /*1050*/  FFMA R2, R3.reuse, R2, R25.reuse ;  /* 0x0000000203027223 */ /* 0x140fe20000000019 */
[C-C-:B------:R-:W-:Y:S01]  /*1060*/  FFMA R0, R3.reuse, R0, R25.reuse ;  /* 0x0000000003007223 */ /* 0x140fe20000000019 */
[C-C-:B------:R-:W-:Y:S01]  /*1070*/  FFMA R22, R3.reuse, R8, R25.reuse ;  /* 0x0000000803167223 */ /* 0x140fe20000000019 */
[----:B------:R-:W-:Y:S01]  /*1080*/  FFMA R26, R3, R26, R25 ;  /* 0x0000001a031a7223 */ /* 0x000fe20000000019 */
[----:B------:R-:W-:-:S02]  /*1090*/  FSETP.GEU.AND P6, PT, R9, RZ, PT ;  /* 0x000000ff0900720b */ /* 0x000fc40003fce000 */
[----:B------:R-:W-:Y:S02]  /*10a0*/  FSETP.GEU.AND P0, PT, R10, RZ, PT ;  /* 0x000000ff0a00720b */ /* 0x000fe40003f0e000 */
[----:B------:R-:W-:Y:S02]  /*10b0*/  SEL R11, R9, RZ, P6 ;  /* 0x000000ff090b7207 */ /* 0x000fe40003000000 */
[----:B------:R-:W-:Y:S02]  /*10c0*/  FSETP.GEU.AND P1, PT, R33, RZ, PT ;  /* 0x000000ff2100720b */ /* 0x000fe40003f2e000 */
[----:B------:R-:W-:Y:S02]  /*10d0*/  FSETP.GEU.AND P2, PT, R27, RZ, PT ;  /* 0x000000ff1b00720b */ /* 0x000fe40003f4e000 */
[----:B------:R-:W-:Y:S02]  /*10e0*/  FSETP.GEU.AND P3, PT, R26, RZ, PT ;  /* 0x000000ff1a00720b */ /* 0x000fe40003f6e000 */
[----:B------:R-:W-:-:S02]  /*10f0*/  FSETP.GEU.AND P4, PT, R22, RZ, PT ;  /* 0x000000ff1600720b */ /* 0x000fc40003f8e000 */
[----:B------:R-:W-:Y:S02]  /*1100*/  FSETP.GEU.AND P5, PT, R2, RZ, PT ;  /* 0x000000ff0200720b */ /* 0x000fe40003fae000 */
[----:B------:R-:W-:Y:S01]  /*1110*/  FSETP.GEU.AND P6, PT, R0, RZ, PT ;  /* 0x000000ff0000720b */ /* 0x000fe20003fce000 */
[----:B-1----:R-:W-:Y:S01]  /*1120*/  IMAD.WIDE R14, R37, 0x4, R14 ;  /* 0x00000004250e7825 */ /* 0x002fe200078e020e */
[----:B------:R-:W-:Y:S02]  /*1130*/  SEL R10, R10, RZ, P0 ;  /* 0x000000ff0a0a7207 */ /* 0x000fe40000000000 */
[----:B------:R-:W-:Y:S01]  /*1140*/  SEL R9, R33, RZ, P1 ;  /* 0x000000ff21097207 */ /* 0x000fe20000800000 */
[----:B0-----:R-:W-:Y:S01]  /*1150*/  IMAD.WIDE R12, R37, 0x4, R12 ;  /* 0x00000004250c7825 */ /* 0x001fe200078e020c */
[----:B------:R-:W-:Y:S02]  /*1160*/  SEL R8, R27, RZ, P2 ;  /* 0x000000ff1b087207 */ /* 0x000fe40001000000 */
[----:B------:R-:W-:-:S02]  /*1170*/  SEL R23, R26, RZ, P3 ;  /* 0x000000ff1a177207 */ /* 0x000fc40001800000 */
[----:B------:R-:W-:Y:S02]  /*1180*/  SEL R22, R22, RZ, P4 ;  /* 0x000000ff16167207 */ /* 0x000fe40002000000 */
[----:B------:R-:W-:Y:S02]  /*1190*/  SEL R21, R2, RZ, P5 ;  /* 0x000000ff02157207 */ /* 0x000fe40002800000 */
[----:B------:R-:W-:Y:S01]  /*11a0*/  SEL R20, R0, RZ, P6 ;  /* 0x000000ff00147207 */ /* 0x000fe20003000000 */
[----:B------:R-:W-:Y:S04]  /*11b0*/  STG.E.128 desc[UR4][R14.64], R4 ;  /* 0x000000040e007986 */ /* 0x000fe8000c101d04 */
[----:B------:R-:W-:Y:S04]  /*11c0*/  STG.E.128 desc[UR4][R14.64+0x800], R16 ;  /* 0x000800100e007986 */ /* 0x000fe8000c101d04 */
[----:B------:R-:W-:Y:S04]  /*11d0*/  STG.E.128 desc[UR4][R12.64], R8 ;  /* 0x000000080c007986 */ /* 0x000fe8000c101d04 */
[----:B------:R-:W-:Y:S01]  /*11e0*/  STG.E.128 desc[UR4][R12.64+0x800], R20 ;  /* 0x000800140c007986 */ /* 0x000fe2000c101d04 */
[----:B------:R-:W-:Y:S05]  /*11f0*/  EXIT ;  /* 0x000000000000794d */ /* 0x000fea0003800000 */
.L_x_0:
[----:B------:R-:W-:-:S00]  /*1200*/  BRA `(.L_x_0) ;  /* 0xfffffffc00fc7947 */ /* 0x000fc0000383ffff */
[----:B------:R-:W-:-:S00]  /*1210*/  NOP ;  /* 0x0000000000007918 */ /* 0x000fc00000000000 */
        /* <DEDUP_REMOVED lines=14> */
.L_x_1:


//--------------------- .nv.global.init           --------------------------
	.section	.nv.global.init,"aw",@progbits
.nv.global.init:
	.type		_$_str,@object
	.size		_$_str,(_$_str_$_2 - _$_str)
_$_str:
        /*0000*/ 	.byte	0x5f, 0x5f, 0x43, 0x55, 0x44, 0x41, 0x5f, 0x46, 0x54, 0x5a, 0x00
	.type		_$_str_$_2,@object
	.size		_$_str_$_2,(.L_1 - _$_str_$_2)
_$_str_$_2:
        /*000b*/ 	.byte	0x5f, 0x5f, 0x43, 0x55, 0x44, 0x41, 0x5f, 0x50, 0x52, 0x45, 0x43, 0x5f, 0x53, 0x51, 0x52, 0x54
        /*001b*/ 	.byte	0x00
.L_1:


//--------------------- .nv.constant0.triton_poi_fused__native_batch_norm_legit_no_training_cat_relu_8 --------------------------
	.section	.nv.constant0.triton_poi_fused__native_batch_norm_legit_no_training_cat_relu_8,"a",@progbits
	.sectionflags	@""
	.align	4
.nv.constant0.triton_poi_fused__native_batch_norm_legit_no_training_cat_relu_8:
	.zero		628
